//
// Generated by NVIDIA NVVM Compiler
//
// Compiler Build ID: CL-36424714
// Cuda compilation tools, release 13.0, V13.0.88
// Based on NVVM 20.0.0
//

.version 9.0
.target sm_100
.address_size 64

	// .globl	_Z14stencil_kernelPfS_j
// _ZZ14stencil_kernelPfS_jE8inPrev_s has been demoted
// _ZZ14stencil_kernelPfS_jE8inCurr_s has been demoted
// _ZZ14stencil_kernelPfS_jE8inNext_s has been demoted

.visible .entry _Z14stencil_kernelPfS_j(
	.param .u64 .ptr .align 1 _Z14stencil_kernelPfS_j_param_0,
	.param .u64 .ptr .align 1 _Z14stencil_kernelPfS_j_param_1,
	.param .u32 _Z14stencil_kernelPfS_j_param_2
)
{
	.reg .pred 	%p<65>;
	.reg .b32 	%r<86>;
	.reg .b32 	%f<37>;
	.reg .b64 	%rd<17>;
	// demoted variable
	.shared .align 4 .b8 _ZZ14stencil_kernelPfS_jE8inPrev_s[4096];
	// demoted variable
	.shared .align 4 .b8 _ZZ14stencil_kernelPfS_jE8inCurr_s[4096];
	// demoted variable
	.shared .align 4 .b8 _ZZ14stencil_kernelPfS_jE8inNext_s[4096];
	ld.param.u64 	%rd3, [_Z14stencil_kernelPfS_j_param_0];
	ld.param.u64 	%rd4, [_Z14stencil_kernelPfS_j_param_1];
	ld.param.u32 	%r31, [_Z14stencil_kernelPfS_j_param_2];
	cvta.to.global.u64 	%rd1, %rd4;
	cvta.to.global.u64 	%rd2, %rd3;
	mov.u32 	%r32, %ctaid.z;
	mul.lo.s32 	%r2, %r32, 30;
	mov.u32 	%r33, %ctaid.y;
	mul.lo.s32 	%r3, %r33, 30;
	mov.u32 	%r4, %tid.y;
	add.s32 	%r34, %r3, %r4;
	add.s32 	%r6, %r34, -1;
	setp.eq.s32 	%p2, %r34, 0;
	mov.u32 	%r35, %ctaid.x;
	mul.lo.s32 	%r7, %r35, 30;
	mov.u32 	%r8, %tid.x;
	add.s32 	%r36, %r8, %r7;
	add.s32 	%r9, %r36, -1;
	setp.eq.s32 	%p3, %r32, 0;
	add.s32 	%r10, %r2, -1;
	setp.ge.u32 	%p4, %r10, %r31;
	or.pred  	%p5, %p3, %p2;
	or.pred  	%p6, %p5, %p4;
	setp.ge.u32 	%p7, %r6, %r31;
	or.pred  	%p8, %p6, %p7;
	setp.lt.s32 	%p9, %r9, 0;
	or.pred  	%p10, %p9, %p8;
	setp.ge.u32 	%p11, %r9, %r31;
	shl.b32 	%r37, %r4, 7;
	mov.u32 	%r38, _ZZ14stencil_kernelPfS_jE8inPrev_s;
	add.s32 	%r39, %r38, %r37;
	shl.b32 	%r40, %r8, 2;
	add.s32 	%r11, %r39, %r40;
	or.pred  	%p12, %p11, %p10;
	@%p12 bra 	$L__BB0_2;
	mad.lo.s32 	%r41, %r31, %r10, %r6;
	mad.lo.s32 	%r42, %r41, %r31, %r9;
	mul.wide.u32 	%rd5, %r42, 4;
	add.s64 	%rd6, %rd2, %rd5;
	ld.global.f32 	%f1, [%rd6];
	st.shared.f32 	[%r11], %f1;
$L__BB0_2:
	setp.ge.u32 	%p13, %r9, %r31;
	setp.lt.s32 	%p14, %r9, 0;
	setp.ge.u32 	%p15, %r6, %r31;
	setp.eq.s32 	%p16, %r34, 0;
	setp.eq.s32 	%p17, %r32, 0;
	setp.ge.u32 	%p18, %r2, %r31;
	or.pred  	%p19, %p17, %p16;
	or.pred  	%p20, %p19, %p18;
	or.pred  	%p21, %p20, %p15;
	or.pred  	%p22, %p14, %p21;
	mov.u32 	%r44, _ZZ14stencil_kernelPfS_jE8inCurr_s;
	add.s32 	%r45, %r44, %r37;
	add.s32 	%r12, %r45, %r40;
	or.pred  	%p23, %p13, %p22;
	@%p23 bra 	$L__BB0_4;
	mad.lo.s32 	%r47, %r31, %r2, %r6;
	mad.lo.s32 	%r48, %r47, %r31, %r9;
	mul.wide.u32 	%rd7, %r48, 4;
	add.s64 	%rd8, %rd2, %rd7;
	ld.global.f32 	%f2, [%rd8];
	st.shared.f32 	[%r12], %f2;
$L__BB0_4:
	bar.sync 	0;
	mov.u32 	%r51, _ZZ14stencil_kernelPfS_jE8inNext_s;
	add.s32 	%r52, %r51, %r37;
	add.s32 	%r13, %r52, %r40;
	add.s32 	%r14, %r31, -1;
	add.s32 	%r54, %r4, -29;
	add.s32 	%r55, %r8, -29;
	min.u32 	%r56, %r54, %r55;
	setp.lt.u32 	%p1, %r56, -28;
	add.s32 	%r85, %r2, 1;
	add.s32 	%r57, %r2, 2;
	mad.lo.s32 	%r58, %r31, %r57, %r4;
	add.s32 	%r59, %r58, %r3;
	add.s32 	%r60, %r59, -1;
	mad.lo.s32 	%r61, %r31, %r60, %r8;
	add.s32 	%r84, %r61, %r7;
	mul.lo.s32 	%r62, %r31, %r31;
	shl.b32 	%r17, %r62, 1;
	mad.lo.s32 	%r63, %r31, %r2, %r31;
	add.s32 	%r64, %r4, %r63;
	add.s32 	%r65, %r64, %r3;
	add.s32 	%r66, %r65, -1;
	mad.lo.s32 	%r67, %r31, %r66, %r8;
	add.s32 	%r82, %r67, %r7;
	mul.lo.s32 	%r68, %r32, %r31;
	mad.lo.s32 	%r69, %r68, 30, %r4;
	add.s32 	%r70, %r69, %r3;
	add.s32 	%r71, %r70, -1;
	mad.lo.s32 	%r72, %r31, %r71, %r8;
	add.s32 	%r81, %r72, %r7;
	mov.b32 	%r83, 2;
$L__BB0_5:
	setp.ge.u32 	%p24, %r9, %r31;
	setp.lt.s32 	%p25, %r9, 0;
	setp.eq.s32 	%p26, %r34, 0;
	max.u32 	%r73, %r85, %r6;
	setp.ge.u32 	%p27, %r73, %r31;
	or.pred  	%p28, %p27, %p26;
	or.pred  	%p29, %p25, %p28;
	or.pred  	%p30, %p29, %p24;
	@%p30 bra 	$L__BB0_7;
	add.s32 	%r74, %r82, -1;
	mul.wide.u32 	%rd9, %r74, 4;
	add.s64 	%rd10, %rd2, %rd9;
	ld.global.f32 	%f3, [%rd10];
	st.shared.f32 	[%r13], %f3;
$L__BB0_7:
	setp.lt.u32 	%p31, %r6, %r14;
	setp.gt.u32 	%p32, %r34, 2;
	bar.sync 	0;
	setp.ne.s32 	%p33, %r85, 1;
	add.s32 	%r75, %r85, -1;
	setp.lt.u32 	%p34, %r75, %r14;
	and.pred  	%p35, %p33, %p34;
	and.pred  	%p36, %p32, %p35;
	and.pred  	%p37, %p36, %p31;
	setp.gt.s32 	%p38, %r9, 1;
	setp.lt.u32 	%p39, %r9, %r14;
	and.pred  	%p40, %p38, %p39;
	and.pred  	%p41, %p37, %p40;
	not.pred 	%p42, %p41;
	or.pred  	%p43, %p42, %p1;
	@%p43 bra 	$L__BB0_9;
	ld.shared.f32 	%f4, [%r12];
	ld.shared.f32 	%f5, [%r12+128];
	ld.shared.f32 	%f6, [%r12+-128];
	add.f32 	%f7, %f5, %f6;
	ld.shared.f32 	%f8, [%r12+4];
	add.f32 	%f9, %f7, %f8;
	ld.shared.f32 	%f10, [%r12+-4];
	add.f32 	%f11, %f9, %f10;
	ld.shared.f32 	%f12, [%r11];
	add.f32 	%f13, %f11, %f12;
	ld.shared.f32 	%f14, [%r13];
	add.f32 	%f15, %f13, %f14;
	mul.f32 	%f16, %f15, 0f3E19999A;
	fma.rn.f32 	%f17, %f4, 0f3F59999A, %f16;
	add.s32 	%r76, %r81, -1;
	mul.wide.u32 	%rd11, %r76, 4;
	add.s64 	%rd12, %rd1, %rd11;
	st.global.f32 	[%rd12], %f17;
$L__BB0_9:
	setp.ge.u32 	%p44, %r9, %r31;
	setp.lt.s32 	%p45, %r9, 0;
	setp.eq.s32 	%p46, %r34, 0;
	bar.sync 	0;
	ld.shared.f32 	%f18, [%r12];
	st.shared.f32 	[%r11], %f18;
	ld.shared.f32 	%f19, [%r13];
	st.shared.f32 	[%r12], %f19;
	add.s32 	%r77, %r85, 1;
	max.u32 	%r78, %r77, %r6;
	setp.ge.u32 	%p47, %r78, %r31;
	or.pred  	%p48, %p47, %p46;
	or.pred  	%p49, %p45, %p48;
	or.pred  	%p50, %p49, %p44;
	@%p50 bra 	$L__BB0_11;
	add.s32 	%r79, %r84, -1;
	mul.wide.u32 	%rd13, %r79, 4;
	add.s64 	%rd14, %rd2, %rd13;
	ld.global.f32 	%f20, [%rd14];
	st.shared.f32 	[%r13], %f20;
$L__BB0_11:
	setp.ne.s32 	%p51, %r85, 1;
	setp.lt.u32 	%p52, %r6, %r14;
	setp.gt.u32 	%p53, %r34, 2;
	bar.sync 	0;
	setp.lt.u32 	%p54, %r85, %r14;
	and.pred  	%p55, %p51, %p54;
	and.pred  	%p56, %p53, %p55;
	and.pred  	%p57, %p56, %p52;
	setp.gt.s32 	%p58, %r9, 1;
	setp.lt.u32 	%p59, %r9, %r14;
	and.pred  	%p60, %p58, %p59;
	and.pred  	%p61, %p57, %p60;
	not.pred 	%p62, %p61;
	or.pred  	%p63, %p62, %p1;
	@%p63 bra 	$L__BB0_13;
	ld.shared.f32 	%f21, [%r12];
	ld.shared.f32 	%f22, [%r12+128];
	ld.shared.f32 	%f23, [%r12+-128];
	add.f32 	%f24, %f22, %f23;
	ld.shared.f32 	%f25, [%r12+4];
	add.f32 	%f26, %f24, %f25;
	ld.shared.f32 	%f27, [%r12+-4];
	add.f32 	%f28, %f26, %f27;
	ld.shared.f32 	%f29, [%r11];
	add.f32 	%f30, %f28, %f29;
	ld.shared.f32 	%f31, [%r13];
	add.f32 	%f32, %f30, %f31;
	mul.f32 	%f33, %f32, 0f3E19999A;
	fma.rn.f32 	%f34, %f21, 0f3F59999A, %f33;
	add.s32 	%r80, %r82, -1;
	mul.wide.u32 	%rd15, %r80, 4;
	add.s64 	%rd16, %rd1, %rd15;
	st.global.f32 	[%rd16], %f34;
$L__BB0_13:
	bar.sync 	0;
	ld.shared.f32 	%f35, [%r12];
	st.shared.f32 	[%r11], %f35;
	ld.shared.f32 	%f36, [%r13];
	st.shared.f32 	[%r12], %f36;
	add.s32 	%r85, %r85, 2;
	add.s32 	%r84, %r84, %r17;
	add.s32 	%r83, %r83, 2;
	add.s32 	%r82, %r82, %r17;
	add.s32 	%r81, %r81, %r17;
	setp.ne.s32 	%p64, %r83, 32;
	@%p64 bra 	$L__BB0_5;
	ret;

}


// ===== COMPILED SASS (sm_100) =====

	.target	sm_100

	.elftype	@"ET_EXEC"


//--------------------- .note.nv.tkinfo           --------------------------
	.section	.note.nv.tkinfo,"",@"SHT_NOTE"
	.sectionflags	@"SHF_NOTE_NV_TKINFO"
	.tkinfo
        /*0018*/ 	.word	0x00000002
        /*0030*/ 	.string	""
        /*0030*/ 	.string	"ptxas"
        /*0030*/ 	.string	"Cuda compilation tools, release 13.0, V13.0.88"
        /*0030*/ 	.string	"Build cuda_13.0.r13.0/compiler.36424714_0"
        /*0030*/ 	.string	"-arch sm_100 -m 64 "



//--------------------- .note.nv.cuinfo           --------------------------
	.section	.note.nv.cuinfo,"",@"SHT_NOTE"
	.sectionflags	@"SHF_NOTE_NV_CUINFO"
        /*0018*/ 	.short	0x0002
        /*001a*/ 	.short	0x0064
        /*001c*/ 	.short	0x0082
	.zero		2


//--------------------- .nv.info                  --------------------------
	.section	.nv.info,"",@"SHT_CUDA_INFO"
	.align	4


	//----- nvinfo : EIATTR_REGCOUNT
	.align		4
        /*0000*/ 	.byte	0x04, 0x2f
        /*0002*/ 	.short	(.L_1 - .L_0)
	.align		4
.L_0:
        /*0004*/ 	.word	index@(_Z14stencil_kernelPfS_j)
        /*0008*/ 	.word	0x0000001e


	//----- nvinfo : EIATTR_FRAME_SIZE
	.align		4
.L_1:
        /*000c*/ 	.byte	0x04, 0x11
        /*000e*/ 	.short	(.L_3 - .L_2)
	.align		4
.L_2:
        /*0010*/ 	.word	index@(_Z14stencil_kernelPfS_j)
        /*0014*/ 	.word	0x00000000


	//----- nvinfo : EIATTR_MIN_STACK_SIZE
	.align		4
.L_3:
        /*0018*/ 	.byte	0x04, 0x12
        /*001a*/ 	.short	(.L_5 - .L_4)
	.align		4
.L_4:
        /*001c*/ 	.word	index@(_Z14stencil_kernelPfS_j)
        /*0020*/ 	.word	0x00000000
.L_5:


//--------------------- .nv.compat                --------------------------
	.section	.nv.compat,"",@"SHT_CUDA_COMPAT_INFO"
	.align	4
        /*0000*/ 	.byte	0x02, 0x09, 0x00, 0x00, 0x02, 0x02, 0x01, 0x00, 0x02, 0x05, 0x05, 0x00, 0x03, 0x07, 0x01, 0x01
        /*0010*/ 	.byte	0x02, 0x03, 0x00, 0x00, 0x02, 0x06, 0x01, 0x00, 0x04, 0x0b, 0x08, 0x00, 0x09, 0x00, 0x00, 0x00
        /*0020*/ 	.byte	0x00, 0x00, 0x00, 0x00


//--------------------- .nv.info._Z14stencil_kernelPfS_j --------------------------
	.section	.nv.info._Z14stencil_kernelPfS_j,"",@"SHT_CUDA_INFO"
	.sectionflags	@""
	.align	4


	//----- nvinfo : EIATTR_CUDA_API_VERSION
	.align		4
        /*0000*/ 	.byte	0x04, 0x37
        /*0002*/ 	.short	(.L_7 - .L_6)
.L_6:
        /*0004*/ 	.word	0x00000082


	//----- nvinfo : EIATTR_KPARAM_INFO
	.align		4
.L_7:
        /*0008*/ 	.byte	0x04, 0x17
        /*000a*/ 	.short	(.L_9 - .L_8)
.L_8:
        /*000c*/ 	.word	0x00000000
        /*0010*/ 	.short	0x0002
        /*0012*/ 	.short	0x0010
        /*0014*/ 	.byte	0x00, 0xf0, 0x11, 0x00


	//----- nvinfo : EIATTR_KPARAM_INFO
	.align		4
.L_9:
        /*0018*/ 	.byte	0x04, 0x17
        /*001a*/ 	.short	(.L_11 - .L_10)
.L_10:
        /*001c*/ 	.word	0x00000000
        /*0020*/ 	.short	0x0001
        /*0022*/ 	.short	0x0008
        /*0024*/ 	.byte	0x00, 0xf5, 0x21, 0x00


	//----- nvinfo : EIATTR_KPARAM_INFO
	.align		4
.L_11:
        /*0028*/ 	.byte	0x04, 0x17
        /*002a*/ 	.short	(.L_13 - .L_12)
.L_12:
        /*002c*/ 	.word	0x00000000
        /*0030*/ 	.short	0x0000
        /*0032*/ 	.short	0x0000
        /*0034*/ 	.byte	0x00, 0xf5, 0x21, 0x00


	//----- nvinfo : EIATTR_SPARSE_MMA_MASK
	.align		4
.L_13:
        /*0038*/ 	.byte	0x03, 0x50
        /*003a*/ 	.short	0x0000


	//----- nvinfo : EIATTR_MAXREG_COUNT
	.align		4
        /*003c*/ 	.byte	0x03, 0x1b
        /*003e*/ 	.short	0x00ff


	//----- nvinfo : EIATTR_NUM_BARRIERS
	.align		4
        /*0040*/ 	.byte	0x02, 0x4c
        /*0042*/ 	.byte	0x01
	.zero		1


	//----- nvinfo : EIATTR_MERCURY_ISA_VERSION
	.align		4
        /*0044*/ 	.byte	0x03, 0x5f
        /*0046*/ 	.short	0x0101


	//----- nvinfo : EIATTR_VRC_CTA_INIT_COUNT
	.align		4
        /*0048*/ 	.byte	0x02, 0x4a
	.zero		1
	.zero		1


	//----- nvinfo : EIATTR_EXIT_INSTR_OFFSETS
	.align		4
        /*004c*/ 	.byte	0x04, 0x1c
        /*004e*/ 	.short	(.L_15 - .L_14)


	//   ....[0]....
.L_14:
        /*0050*/ 	.word	0x00000aa0


	//----- nvinfo : EIATTR_CRS_STACK_SIZE
	.align		4
.L_15:
        /*0054*/ 	.byte	0x04, 0x1e
        /*0056*/ 	.short	(.L_17 - .L_16)
.L_16:
        /*0058*/ 	.word	0x00000000


	//----- nvinfo : EIATTR_CBANK_PARAM_SIZE
	.align		4
.L_17:
        /*005c*/ 	.byte	0x03, 0x19
        /*005e*/ 	.short	0x0014


	//----- nvinfo : EIATTR_PARAM_CBANK
	.align		4
        /*0060*/ 	.byte	0x04, 0x0a
        /*0062*/ 	.short	(.L_19 - .L_18)
	.align		4
.L_18:
        /*0064*/ 	.word	index@(.nv.constant0._Z14stencil_kernelPfS_j)
        /*0068*/ 	.short	0x0380
        /*006a*/ 	.short	0x0014


	//----- nvinfo : EIATTR_SW_WAR
	.align		4
.L_19:
        /*006c*/ 	.byte	0x04, 0x36
        /*006e*/ 	.short	(.L_21 - .L_20)
.L_20:
        /*0070*/ 	.word	0x00000008
.L_21:


//--------------------- .nv.callgraph             --------------------------
	.section	.nv.callgraph,"",@"SHT_CUDA_CALLGRAPH"
	.align	4
	.sectionentsize	8
	.align		4
        /*0000*/ 	.word	0x00000000
	.align		4
        /*0004*/ 	.word	0xffffffff
	.align		4
        /*0008*/ 	.word	0x00000000
	.align		4
        /*000c*/ 	.word	0xfffffffe
	.align		4
        /*0010*/ 	.word	0x00000000
	.align		4
        /*0014*/ 	.word	0xfffffffd
	.align		4
        /*0018*/ 	.word	0x00000000
	.align		4
        /*001c*/ 	.word	0xfffffffc


//--------------------- .text._Z14stencil_kernelPfS_j --------------------------
	.section	.text._Z14stencil_kernelPfS_j,"ax",@progbits
	.align	128
        .global         _Z14stencil_kernelPfS_j
        .type           _Z14stencil_kernelPfS_j,@function
        .size           _Z14stencil_kernelPfS_j,(.L_x_6 - _Z14stencil_kernelPfS_j)
        .other          _Z14stencil_kernelPfS_j,@"STO_CUDA_ENTRY STV_DEFAULT"
_Z14stencil_kernelPfS_j:
.text._Z14stencil_kernelPfS_j:
[----:B------:R-:W-:Y:S01]  /*0000*/  LDC R1, c[0x0][0x37c] ;  /* 0x0000df00ff017b82 */ /* 0x000fe20000000800 */
[----:B------:R-:W0:Y:S07]  /*0010*/  S2R R7, SR_CTAID.Y ;  /* 0x0000000000077919 */ /* 0x000e2e0000002600 */
[----:B------:R-:W1:Y:S01]  /*0020*/  S2UR UR9, SR_CTAID.Z ;  /* 0x00000000000979c3 */ /* 0x000e620000002700 */
[----:B------:R-:W2:Y:S01]  /*0030*/  LDCU.64 UR10, c[0x0][0x358] ;  /* 0x00006b00ff0a77ac */ /* 0x000ea20008000a00 */
[----:B------:R-:W0:Y:S01]  /*0040*/  S2R R10, SR_TID.Y ;  /* 0x00000000000a7919 */ /* 0x000e220000002200 */
[----:B------:R-:W3:Y:S05]  /*0050*/  S2R R15, SR_CTAID.X ;  /* 0x00000000000f7919 */ /* 0x000eea0000002500 */
[----:B------:R-:W4:Y:S01]  /*0060*/  LDC R9, c[0x0][0x390] ;  /* 0x0000e400ff097b82 */ /* 0x000f220000000800 */
[----:B------:R-:W3:Y:S01]  /*0070*/  S2R R8, SR_TID.X ;  /* 0x0000000000087919 */ /* 0x000ee20000002100 */
[----:B-1----:R-:W-:-:S04]  /*0080*/  UIMAD UR4, UR9, 0x1e, URZ ;  /* 0x0000001e090478a4 */ /* 0x002fc8000f8e02ff */
[----:B------:R-:W-:Y:S01]  /*0090*/  UIADD3 UR5, UPT, UPT, UR4, -0x1, URZ ;  /* 0xffffffff04057890 */ /* 0x000fe2000fffe0ff */
[----:B0-----:R-:W-:-:S05]  /*00a0*/  IMAD R16, R7, 0x1e, R10 ;  /* 0x0000001e07107824 */ /* 0x001fca00078e020a */
[C---:B------:R-:W-:Y:S02]  /*00b0*/  ISETP.NE.AND P1, PT, R16.reuse, RZ, PT ;  /* 0x000000ff1000720c */ /* 0x040fe40003f25270 */
[----:B------:R-:W-:Y:S01]  /*00c0*/  IADD3 R4, PT, PT, R16, -0x1, RZ ;  /* 0xffffffff10047810 */ /* 0x000fe20007ffe0ff */
[----:B---3--:R-:W-:Y:S01]  /*00d0*/  IMAD R0, R15, 0x1e, R8 ;  /* 0x0000001e0f007824 */ /* 0x008fe200078e0208 */
[----:B------:R-:W-:-:S03]  /*00e0*/  ISETP.EQ.OR P0, PT, RZ, UR9, !P1 ;  /* 0x00000009ff007c0c */ /* 0x000fc6000cf02670 */
[----:B------:R-:W-:Y:S01]  /*00f0*/  VIADD R0, R0, 0xffffffff ;  /* 0xffffffff00007836 */ /* 0x000fe20000000000 */
[C---:B----4-:R-:W-:Y:S02]  /*0100*/  ISETP.LE.U32.OR P2, PT, R9.reuse, UR5, P0 ;  /* 0x0000000509007c0c */ /* 0x050fe40008743470 */
[----:B------:R-:W-:Y:S02]  /*0110*/  ISETP.LE.U32.OR P0, PT, R9, UR4, P0 ;  /* 0x0000000409007c0c */ /* 0x000fe40008703470 */
[CC--:B------:R-:W-:Y:S02]  /*0120*/  ISETP.GE.U32.OR P2, PT, R4.reuse, R9.reuse, P2 ;  /* 0x000000090400720c */ /* 0x0c0fe40001746470 */
[----:B------:R-:W-:Y:S02]  /*0130*/  ISETP.GE.U32.OR P0, PT, R4, R9, P0 ;  /* 0x000000090400720c */ /* 0x000fe40000706470 */
[C---:B------:R-:W-:Y:S02]  /*0140*/  ISETP.LT.OR P2, PT, R0.reuse, RZ, P2 ;  /* 0x000000ff0000720c */ /* 0x040fe40001741670 */
[----:B------:R-:W-:-:S02]  /*0150*/  ISETP.LT.OR P0, PT, R0, RZ, P0 ;  /* 0x000000ff0000720c */ /* 0x000fc40000701670 */
[CC--:B------:R-:W-:Y:S02]  /*0160*/  ISETP.GE.U32.OR P2, PT, R0.reuse, R9.reuse, P2 ;  /* 0x000000090000720c */ /* 0x0c0fe40001746470 */
[----:B------:R-:W-:-:S11]  /*0170*/  ISETP.GE.U32.OR P0, PT, R0, R9, P0 ;  /* 0x000000090000720c */ /* 0x000fd60000706470 */
[----:B------:R-:W0:Y:S01]  /*0180*/  @!P2 LDC.64 R12, c[0x0][0x380] ;  /* 0x0000e000ff0cab82 */ /* 0x000e220000000a00 */
[C-C-:B------:R-:W-:Y:S02]  /*0190*/  @!P2 IMAD R5, R9.reuse, UR5, R4.reuse ;  /* 0x000000050905ac24 */ /* 0x140fe4000f8e0204 */
[----:B------:R-:W-:Y:S02]  /*01a0*/  @!P0 IMAD R6, R9, UR4, R4 ;  /* 0x0000000409068c24 */ /* 0x000fe4000f8e0204 */
[-CC-:B------:R-:W-:Y:S02]  /*01b0*/  @!P2 IMAD R5, R5, R9.reuse, R0.reuse ;  /* 0x000000090505a224 */ /* 0x180fe400078e0200 */
[----:B------:R-:W-:Y:S01]  /*01c0*/  @!P0 IMAD R11, R6, R9, R0 ;  /* 0x00000009060b8224 */ /* 0x000fe200078e0200 */
[----:B------:R-:W1:Y:S01]  /*01d0*/  @!P0 LDC.64 R2, c[0x0][0x380] ;  /* 0x0000e000ff028b82 */ /* 0x000e620000000a00 */
[----:B0-----:R-:W-:-:S06]  /*01e0*/  @!P2 IMAD.WIDE.U32 R12, R5, 0x4, R12 ;  /* 0x00000004050ca825 */ /* 0x001fcc00078e000c */
[----:B--2---:R0:W2:Y:S01]  /*01f0*/  @!P2 LDG.E R13, desc[UR10][R12.64] ;  /* 0x0000000a0c0da981 */ /* 0x0040a2000c1e1900 */
[----:B-1----:R-:W-:-:S05]  /*0200*/  @!P0 IMAD.WIDE.U32 R2, R11, 0x4, R2 ;  /* 0x000000040b028825 */ /* 0x002fca00078e0002 */
[----:B------:R1:W3:Y:S01]  /*0210*/  @!P0 LDG.E R14, desc[UR10][R2.64] ;  /* 0x0000000a020e8981 */ /* 0x0002e2000c1e1900 */
[----:B------:R-:W4:Y:S01]  /*0220*/  S2UR UR7, SR_CgaCtaId ;  /* 0x00000000000779c3 */ /* 0x000f220000008800 */
[----:B------:R-:W-:Y:S02]  /*0230*/  UMOV UR5, 0x400 ;  /* 0x0000040000057882 */ /* 0x000fe40000000000 */
[----:B------:R-:W-:Y:S01]  /*0240*/  UIADD3 UR6, UPT, UPT, UR5, 0x1000, URZ ;  /* 0x0000100005067890 */ /* 0x000fe2000fffe0ff */
[C---:B------:R-:W-:Y:S01]  /*0250*/  IMAD R17, R9.reuse, UR9, RZ ;  /* 0x0000000909117c24 */ /* 0x040fe2000f8e02ff */
[----:B------:R-:W-:Y:S02]  /*0260*/  UIADD3 UR9, UPT, UPT, UR4, 0x2, URZ ;  /* 0x0000000204097890 */ /* 0x000fe4000fffe0ff */
[----:B------:R-:W-:Y:S02]  /*0270*/  IMAD R11, R9, UR4, R9 ;  /* 0x00000004090b7c24 */ /* 0x000fe4000f8e0209 */
[----:B0-----:R-:W-:-:S02]  /*0280*/  IMAD R12, R17, 0x1e, R10 ;  /* 0x0000001e110c7824 */ /* 0x001fc400078e020a */
[----:B-1----:R-:W-:Y:S01]  /*0290*/  IMAD R2, R9, UR9, R10 ;  /* 0x0000000909027c24 */ /* 0x002fe2000f8e020a */
[----:B----4-:R-:W-:Y:S02]  /*02a0*/  ULEA UR8, UR7, UR5, 0x18 ;  /* 0x0000000507087291 */ /* 0x010fe4000f8ec0ff */
[----:B------:R-:W-:-:S04]  /*02b0*/  ULEA UR6, UR7, UR6, 0x18 ;  /* 0x0000000607067291 */ /* 0x000fc8000f8ec0ff */
[C---:B------:R-:W-:Y:S02]  /*02c0*/  LEA R5, R10.reuse, UR8, 0x7 ;  /* 0x000000080a057c11 */ /* 0x040fe4000f8e38ff */
[----:B------:R-:W-:-:S03]  /*02d0*/  LEA R3, R10, UR6, 0x7 ;  /* 0x000000060a037c11 */ /* 0x000fc6000f8e38ff */
[C---:B------:R-:W-:Y:S01]  /*02e0*/  IMAD R6, R8.reuse, 0x4, R5 ;  /* 0x0000000408067824 */ /* 0x040fe200078e0205 */
[C---:B------:R-:W-:Y:S01]  /*02f0*/  LEA R5, R8.reuse, R3, 0x2 ;  /* 0x0000000308057211 */ /* 0x040fe200078e10ff */
[----:B------:R-:W-:Y:S01]  /*0300*/  IMAD R17, R7, 0x1e, R12 ;  /* 0x0000001e07117824 */ /* 0x000fe200078e020c */
[----:B------:R-:W-:Y:S01]  /*0310*/  IADD3 R18, PT, PT, R11, R10, RZ ;  /* 0x0000000a0b127210 */ /* 0x000fe20007ffe0ff */
[----:B------:R-:W-:Y:S01]  /*0320*/  UIADD3 UR5, UPT, UPT, UR5, 0x2000, URZ ;  /* 0x0000200005057890 */ /* 0x000fe2000fffe0ff */
[C---:B------:R-:W-:Y:S02]  /*0330*/  IMAD R12, R7.reuse, 0x1e, R2 ;  /* 0x0000001e070c7824 */ /* 0x040fe400078e0202 */
[----:B------:R-:W0:Y:S01]  /*0340*/  LDC.64 R2, c[0x0][0x388] ;  /* 0x0000e200ff027b82 */ /* 0x000e220000000a00 */
[----:B------:R-:W-:Y:S01]  /*0350*/  IMAD R18, R7, 0x1e, R18 ;  /* 0x0000001e07127824 */ /* 0x000fe200078e0212 */
[----:B------:R-:W-:Y:S01]  /*0360*/  ULEA UR5, UR7, UR5, 0x18 ;  /* 0x0000000507057291 */ /* 0x000fe2000f8ec0ff */
[----:B------:R-:W-:Y:S01]  /*0370*/  VIADD R7, R8, 0xffffffe3 ;  /* 0xffffffe308077836 */ /* 0x000fe20000000000 */
[----:B------:R-:W-:-:S02]  /*0380*/  IADD3 R17, PT, PT, R17, -0x1, RZ ;  /* 0xffffffff11117810 */ /* 0x000fc40007ffe0ff */
[----:B------:R-:W-:Y:S02]  /*0390*/  IADD3 R18, PT, PT, R18, -0x1, RZ ;  /* 0xffffffff12127810 */ /* 0x000fe40007ffe0ff */
[C---:B------:R-:W-:Y:S02]  /*03a0*/  VIADDMNMX.U32 R7, R10.reuse, 0xffffffe3, R7, PT ;  /* 0xffffffe30a077846 */ /* 0x040fe40003800007 */
[----:B------:R-:W-:Y:S01]  /*03b0*/  LEA R11, R10, UR5, 0x7 ;  /* 0x000000050a0b7c11 */ /* 0x000fe2000f8e38ff */
[----:B------:R-:W-:Y:S02]  /*03c0*/  VIADD R10, R12, 0xffffffff ;  /* 0xffffffff0c0a7836 */ /* 0x000fe40000000000 */
[-CC-:B------:R-:W-:Y:S01]  /*03d0*/  IMAD R20, R17, R9.reuse, R8.reuse ;  /* 0x0000000911147224 */ /* 0x180fe200078e0208 */
[----:B------:R-:W-:Y:S01]  /*03e0*/  UIADD3 UR4, UPT, UPT, UR4, 0x1, URZ ;  /* 0x0000000104047890 */ /* 0x000fe2000fffe0ff */
[-CC-:B------:R-:W-:Y:S02]  /*03f0*/  IMAD R10, R10, R9.reuse, R8.reuse ;  /* 0x000000090a0a7224 */ /* 0x180fe400078e0208 */
[----:B------:R-:W-:Y:S01]  /*0400*/  IMAD R18, R18, R9, R8 ;  /* 0x0000000912127224 */ /* 0x000fe200078e0208 */
[----:B------:R-:W-:Y:S01]  /*0410*/  IADD3 R17, PT, PT, R9, -0x1, RZ ;  /* 0xffffffff09117810 */ /* 0x000fe20007ffe0ff */
[----:B------:R-:W-:Y:S01]  /*0420*/  IMAD R12, R8, 0x4, R11 ;  /* 0x00000004080c7824 */ /* 0x000fe200078e020b */
[----:B------:R-:W1:Y:S01]  /*0430*/  LDCU UR5, c[0x0][0x390] ;  /* 0x00007200ff0577ac */ /* 0x000e620008000800 */
[----:B------:R-:W-:Y:S01]  /*0440*/  IMAD.U32 R19, RZ, RZ, UR4 ;  /* 0x00000004ff137e24 */ /* 0x000fe2000f8e00ff */
[----:B------:R-:W-:Y:S01]  /*0450*/  UMOV UR4, 0x2 ;  /* 0x0000000200047882 */ /* 0x000fe20000000000 */
[----:B--2---:R2:W-:Y:S04]  /*0460*/  @!P2 STS [R6], R13 ;  /* 0x0000000d0600a388 */ /* 0x0045e80000000800 */
[----:B---3--:R3:W-:Y:S01]  /*0470*/  @!P0 STS [R5], R14 ;  /* 0x0000000e05008388 */ /* 0x0087e20000000800 */
[----:B--2---:R-:W-:-:S02]  /*0480*/  IMAD R13, R15, 0x1e, R20 ;  /* 0x0000001e0f0d7824 */ /* 0x004fc400078e0214 */
[C---:B---3--:R-:W-:Y:S02]  /*0490*/  IMAD R14, R15.reuse, 0x1e, R10 ;  /* 0x0000001e0f0e7824 */ /* 0x048fe400078e020a */
[----:B------:R-:W-:Y:S02]  /*04a0*/  IMAD R15, R15, 0x1e, R18 ;  /* 0x0000001e0f0f7824 */ /* 0x000fe400078e0212 */
[----:B------:R-:W-:Y:S01]  /*04b0*/  IMAD R18, R9, R9, RZ ;  /* 0x0000000909127224 */ /* 0x000fe200078e02ff */
[----:B01----:R-:W-:Y:S06]  /*04c0*/  BAR.SYNC.DEFER_BLOCKING 0x0 ;  /* 0x0000000000007b1d */ /* 0x003fec0000010000 */
.L_x_4:
[----:B-1----:R-:W-:-:S04]  /*04d0*/  VIMNMX.U32 R8, PT, PT, R4, R19, !PT ;  /* 0x0000001304087248 */ /* 0x002fc80007fe0000 */
[----:B------:R-:W-:-:S04]  /*04e0*/  ISETP.GE.U32.OR P1, PT, R8, UR5, !P1 ;  /* 0x0000000508007c0c */ /* 0x000fc8000cf26470 */
[----:B------:R-:W-:-:S04]  /*04f0*/  ISETP.LT.OR P1, PT, R0, RZ, P1 ;  /* 0x000000ff0000720c */ /* 0x000fc80000f21670 */
[----:B------:R-:W-:-:S13]  /*0500*/  ISETP.GE.U32.OR P2, PT, R0, UR5, P1 ;  /* 0x0000000500007c0c */ /* 0x000fda0008f46470 */
[----:B0-----:R-:W0:Y:S01]  /*0510*/  @!P2 LDC.64 R8, c[0x0][0x380] ;  /* 0x0000e000ff08ab82 */ /* 0x001e220000000a00 */
[----:B------:R-:W-:-:S05]  /*0520*/  @!P2 IADD3 R11, PT, PT, R15, -0x1, RZ ;  /* 0xffffffff0f0ba810 */ /* 0x000fca0007ffe0ff */
[----:B0-----:R-:W-:-:S05]  /*0530*/  @!P2 IMAD.WIDE.U32 R8, R11, 0x4, R8 ;  /* 0x000000040b08a825 */ /* 0x001fca00078e0008 */
[----:B------:R0:W2:Y:S01]  /*0540*/  @!P2 LDG.E R21, desc[UR10][R8.64] ;  /* 0x0000000a0815a981 */ /* 0x0000a2000c1e1900 */
[C---:B------:R-:W-:Y:S01]  /*0550*/  VIADDMNMX.U32 R10, R19.reuse, 0x1, R4, !PT ;  /* 0x00000001130a7846 */ /* 0x040fe20007800004 */
[----:B------:R-:W-:Y:S01]  /*0560*/  BSSY.RECONVERGENT B0, `(.L_x_0) ;  /* 0x0000025000007945 */ /* 0x000fe20003800200 */
[----:B------:R-:W-:Y:S02]  /*0570*/  ISETP.NE.AND P1, PT, R16, RZ, PT ;  /* 0x000000ff1000720c */ /* 0x000fe40003f25270 */
[----:B------:R-:W-:Y:S02]  /*0580*/  ISETP.GE.U32.AND P4, PT, R0, R17, PT ;  /* 0x000000110000720c */ /* 0x000fe40003f86070 */
[----:B------:R-:W-:Y:S01]  /*0590*/  ISETP.GE.U32.OR P0, PT, R10, UR5, !P1 ;  /* 0x000000050a007c0c */ /* 0x000fe2000cf06470 */
[----:B------:R-:W-:Y:S01]  /*05a0*/  VIADD R10, R19, 0xffffffff ;  /* 0xffffffff130a7836 */ /* 0x000fe20000000000 */
[C---:B------:R-:W-:Y:S02]  /*05b0*/  ISETP.GT.AND P4, PT, R0.reuse, 0x1, !P4 ;  /* 0x000000010000780c */ /* 0x040fe40006784270 */
[----:B------:R-:W-:-:S02]  /*05c0*/  ISETP.LT.OR P0, PT, R0, RZ, P0 ;  /* 0x000000ff0000720c */ /* 0x000fc40000701670 */
[----:B------:R-:W-:Y:S02]  /*05d0*/  ISETP.GE.U32.AND P3, PT, R10, R17, PT ;  /* 0x000000110a00720c */ /* 0x000fe40003f66070 */
[----:B------:R-:W-:Y:S02]  /*05e0*/  ISETP.GE.U32.OR P0, PT, R0, UR5, P0 ;  /* 0x0000000500007c0c */ /* 0x000fe40008706470 */
[----:B------:R-:W-:-:S04]  /*05f0*/  ISETP.NE.AND P3, PT, R19, 0x1, !P3 ;  /* 0x000000011300780c */ /* 0x000fc80005f65270 */
[----:B------:R-:W-:-:S04]  /*0600*/  ISETP.GT.U32.AND P3, PT, R16, 0x2, P3 ;  /* 0x000000021000780c */ /* 0x000fc80001f64070 */
[----:B------:R-:W-:-:S03]  /*0610*/  ISETP.LT.U32.AND P3, PT, R4, R17, P3 ;  /* 0x000000110400720c */ /* 0x000fc60001f61070 */
[----:B------:R-:W1:Y:S01]  /*0620*/  @!P0 LDC.64 R10, c[0x0][0x380] ;  /* 0x0000e000ff0a8b82 */ /* 0x000e620000000a00 */
[----:B------:R-:W-:Y:S02]  /*0630*/  PLOP3.LUT P3, PT, P3, P4, PT, 0x80, 0x8 ;  /* 0x000000000008781c */ /* 0x000fe40001f69070 */
[----:B0-----:R-:W-:Y:S02]  /*0640*/  @!P0 IADD3 R9, PT, PT, R14, -0x1, RZ ;  /* 0xffffffff0e098810 */ /* 0x001fe40007ffe0ff */
[----:B------:R-:W-:-:S03]  /*0650*/  ISETP.LT.U32.OR P3, PT, R7, -0x1c, !P3 ;  /* 0xffffffe40700780c */ /* 0x000fc60005f61470 */
[----:B-1----:R-:W-:Y:S01]  /*0660*/  @!P0 IMAD.WIDE.U32 R8, R9, 0x4, R10 ;  /* 0x0000000409088825 */ /* 0x002fe200078e000a */
[----:B--2---:R0:W-:Y:S01]  /*0670*/  @!P2 STS [R12], R21 ;  /* 0x000000150c00a388 */ /* 0x0041e20000000800 */
[----:B------:R-:W-:Y:S08]  /*0680*/  BAR.SYNC.DEFER_BLOCKING 0x0 ;  /* 0x0000000000007b1d */ /* 0x000ff00000010000 */
[----:B------:R-:W-:Y:S05]  /*0690*/  @P3 BRA `(.L_x_1) ;  /* 0x0000000000443947 */ /* 0x000fea0003800000 */
[----:B------:R-:W-:Y:S04]  /*06a0*/  LDS R10, [R5+0x80] ;  /* 0x00008000050a7984 */ /* 0x000fe80000000800 */
[----:B------:R-:W1:Y:S04]  /*06b0*/  LDS R11, [R5+-0x80] ;  /* 0xffff8000050b7984 */ /* 0x000e680000000800 */
[----:B0-----:R-:W0:Y:S04]  /*06c0*/  LDS R21, [R5+0x4] ;  /* 0x0000040005157984 */ /* 0x001e280000000800 */
[----:B------:R-:W2:Y:S04]  /*06d0*/  LDS R23, [R5+-0x4] ;  /* 0xfffffc0005177984 */ /* 0x000ea80000000800 */
[----:B------:R-:W3:Y:S04]  /*06e0*/  LDS R25, [R6] ;  /* 0x0000000006197984 */ /* 0x000ee80000000800 */
[----:B------:R-:W4:Y:S04]  /*06f0*/  LDS R27, [R12] ;  /* 0x000000000c1b7984 */ /* 0x000f280000000800 */
[----:B------:R-:W5:Y:S01]  /*0700*/  LDS R20, [R5] ;  /* 0x0000000005147984 */ /* 0x000f620000000800 */
[----:B-1----:R-:W-:Y:S01]  /*0710*/  FADD R10, R10, R11 ;  /* 0x0000000b0a0a7221 */ /* 0x002fe20000000000 */
[----:B------:R-:W-:-:S03]  /*0720*/  VIADD R11, R13, 0xffffffff ;  /* 0xffffffff0d0b7836 */ /* 0x000fc60000000000 */
[----:B0-----:R-:W-:-:S04]  /*0730*/  FADD R10, R10, R21 ;  /* 0x000000150a0a7221 */ /* 0x001fc80000000000 */
[----:B--2---:R-:W-:-:S04]  /*0740*/  FADD R10, R10, R23 ;  /* 0x000000170a0a7221 */ /* 0x004fc80000000000 */
[----:B---3--:R-:W-:-:S04]  /*0750*/  FADD R10, R10, R25 ;  /* 0x000000190a0a7221 */ /* 0x008fc80000000000 */
[----:B----4-:R-:W-:-:S04]  /*0760*/  FADD R10, R10, R27 ;  /* 0x0000001b0a0a7221 */ /* 0x010fc80000000000 */
[----:B------:R-:W-:Y:S01]  /*0770*/  FMUL R21, R10, 0.15000000596046447754 ;  /* 0x3e19999a0a157820 */ /* 0x000fe20000400000 */
[----:B------:R-:W-:-:S04]  /*0780*/  IMAD.WIDE.U32 R10, R11, 0x4, R2 ;  /* 0x000000040b0a7825 */ /* 0x000fc800078e0002 */
[----:B-----5:R-:W-:-:S05]  /*0790*/  FFMA R21, R20, 0.85000002384185791016, R21 ;  /* 0x3f59999a14157823 */ /* 0x020fca0000000015 */
[----:B------:R1:W-:Y:S02]  /*07a0*/  STG.E desc[UR10][R10.64], R21 ;  /* 0x000000150a007986 */ /* 0x0003e4000c10190a */
.L_x_1:
[----:B------:R-:W-:Y:S05]  /*07b0*/  BSYNC.RECONVERGENT B0 ;  /* 0x0000000000007941 */ /* 0x000fea0003800200 */
.L_x_0:
[----:B------:R-:W-:Y:S06]  /*07c0*/  BAR.SYNC.DEFER_BLOCKING 0x0 ;  /* 0x0000000000007b1d */ /* 0x000fec0000010000 */
[----:B------:R-:W2:Y:S01]  /*07d0*/  @!P0 LDG.E R9, desc[UR10][R8.64] ;  /* 0x0000000a08098981 */ /* 0x000ea2000c1e1900 */
[C---:B------:R-:W-:Y:S01]  /*07e0*/  ISETP.GE.U32.AND P2, PT, R19.reuse, R17, PT ;  /* 0x000000111300720c */ /* 0x040fe20003f46070 */
[----:B------:R-:W-:Y:S02]  /*07f0*/  BSSY.RECONVERGENT B0, `(.L_x_2) ;  /* 0x000001e000007945 */ /* 0x000fe40003800200 */
[----:B-1----:R-:W1:Y:S01]  /*0800*/  LDS R11, [R5] ;  /* 0x00000000050b7984 */ /* 0x002e620000000800 */
[----:B------:R-:W-:-:S04]  /*0810*/  ISETP.NE.AND P2, PT, R19, 0x1, !P2 ;  /* 0x000000011300780c */ /* 0x000fc80005745270 */
[----:B------:R-:W-:-:S04]  /*0820*/  ISETP.GT.U32.AND P2, PT, R16, 0x2, P2 ;  /* 0x000000021000780c */ /* 0x000fc80001744070 */
[----:B------:R-:W-:-:S04]  /*0830*/  ISETP.LT.U32.AND P2, PT, R4, R17, P2 ;  /* 0x000000110400720c */ /* 0x000fc80001741070 */
[----:B------:R-:W-:-:S04]  /*0840*/  PLOP3.LUT P2, PT, P2, P4, PT, 0x80, 0x8 ;  /* 0x000000000008781c */ /* 0x000fc80001749070 */
[----:B------:R-:W-:Y:S01]  /*0850*/  ISETP.LT.U32.OR P2, PT, R7, -0x1c, !P2 ;  /* 0xffffffe40700780c */ /* 0x000fe20005741470 */
[----:B-1----:R-:W-:Y:S04]  /*0860*/  STS [R6], R11 ;  /* 0x0000000b06007388 */ /* 0x002fe80000000800 */
[----:B------:R-:W1:Y:S04]  /*0870*/  LDS R10, [R12] ;  /* 0x000000000c0a7984 */ /* 0x000e680000000800 */
[----:B-1----:R1:W-:Y:S04]  /*0880*/  STS [R5], R10 ;  /* 0x0000000a05007388 */ /* 0x0023e80000000800 */
[----:B--2---:R1:W-:Y:S01]  /*0890*/  @!P0 STS [R12], R9 ;  /* 0x000000090c008388 */ /* 0x0043e20000000800 */
[----:B------:R-:W-:Y:S06]  /*08a0*/  BAR.SYNC.DEFER_BLOCKING 0x0 ;  /* 0x0000000000007b1d */ /* 0x000fec0000010000 */
[----:B------:R-:W-:Y:S05]  /*08b0*/  @P2 BRA `(.L_x_3) ;  /* 0x0000000000442947 */ /* 0x000fea0003800000 */
[----:B------:R-:W-:Y:S04]  /*08c0*/  LDS R8, [R5+0x80] ;  /* 0x0000800005087984 */ /* 0x000fe80000000800 */
[----:B-1----:R-:W1:Y:S04]  /*08d0*/  LDS R9, [R5+-0x80] ;  /* 0xffff800005097984 */ /* 0x002e680000000800 */
[----:B------:R-:W2:Y:S04]  /*08e0*/  LDS R11, [R5+0x4] ;  /* 0x00000400050b7984 */ /* 0x000ea80000000800 */
[----:B0-----:R-:W0:Y:S04]  /*08f0*/  LDS R21, [R5+-0x4] ;  /* 0xfffffc0005157984 */ /* 0x001e280000000800 */
[----:B------:R-:W3:Y:S04]  /*0900*/  LDS R23, [R6] ;  /* 0x0000000006177984 */ /* 0x000ee80000000800 */
[----:B------:R-:W4:Y:S04]  /*0910*/  LDS R25, [R12] ;  /* 0x000000000c197984 */ /* 0x000f280000000800 */
[----:B------:R-:W5:Y:S01]  /*0920*/  LDS R10, [R5] ;  /* 0x00000000050a7984 */ /* 0x000f620000000800 */
[----:B-1----:R-:W-:Y:S01]  /*0930*/  FADD R8, R8, R9 ;  /* 0x0000000908087221 */ /* 0x002fe20000000000 */
[----:B------:R-:W-:-:S03]  /*0940*/  IADD3 R9, PT, PT, R15, -0x1, RZ ;  /* 0xffffffff0f097810 */ /* 0x000fc60007ffe0ff */
[----:B--2---:R-:W-:-:S04]  /*0950*/  FADD R8, R8, R11 ;  /* 0x0000000b08087221 */ /* 0x004fc80000000000 */
[----:B0-----:R-:W-:-:S04]  /*0960*/  FADD R8, R8, R21 ;  /* 0x0000001508087221 */ /* 0x001fc80000000000 */
[----:B---3--:R-:W-:-:S04]  /*0970*/  FADD R8, R8, R23 ;  /* 0x0000001708087221 */ /* 0x008fc80000000000 */
[----:B----4-:R-:W-:-:S04]  /*0980*/  FADD R8, R8, R25 ;  /* 0x0000001908087221 */ /* 0x010fc80000000000 */
[----:B------:R-:W-:Y:S01]  /*0990*/  FMUL R11, R8, 0.15000000596046447754 ;  /* 0x3e19999a080b7820 */ /* 0x000fe20000400000 */
[----:B------:R-:W-:-:S04]  /*09a0*/  IMAD.WIDE.U32 R8, R9, 0x4, R2 ;  /* 0x0000000409087825 */ /* 0x000fc800078e0002 */
[----:B-----5:R-:W-:-:S05]  /*09b0*/  FFMA R11, R10, 0.85000002384185791016, R11 ;  /* 0x3f59999a0a0b7823 */ /* 0x020fca000000000b */
[----:B------:R2:W-:Y:S02]  /*09c0*/  STG.E desc[UR10][R8.64], R11 ;  /* 0x0000000b08007986 */ /* 0x0005e4000c10190a */
.L_x_3:
[----:B------:R-:W-:Y:S05]  /*09d0*/  BSYNC.RECONVERGENT B0 ;  /* 0x0000000000007941 */ /* 0x000fea0003800200 */
.L_x_2:
[----:B------:R-:W-:Y:S01]  /*09e0*/  BAR.SYNC.DEFER_BLOCKING 0x0 ;  /* 0x0000000000007b1d */ /* 0x000fe20000010000 */
[----:B------:R-:W-:Y:S01]  /*09f0*/  UIADD3 UR4, UPT, UPT, UR4, 0x2, URZ ;  /* 0x0000000204047890 */ /* 0x000fe2000fffe0ff */
[----:B------:R-:W-:Y:S01]  /*0a00*/  IADD3 R19, PT, PT, R19, 0x2, RZ ;  /* 0x0000000213137810 */ /* 0x000fe20007ffe0ff */
[C---:B------:R-:W-:Y:S01]  /*0a10*/  IMAD R14, R18.reuse, 0x2, R14 ;  /* 0x00000002120e7824 */ /* 0x040fe200078e020e */
[C---:B------:R-:W-:Y:S01]  /*0a20*/  LEA R15, R18.reuse, R15, 0x1 ;  /* 0x0000000f120f7211 */ /* 0x040fe200078e08ff */
[----:B------:R-:W-:Y:S01]  /*0a30*/  UISETP.NE.AND UP0, UPT, UR4, 0x20, UPT ;  /* 0x000000200400788c */ /* 0x000fe2000bf05270 */
[----:B------:R-:W-:Y:S01]  /*0a40*/  LEA R13, R18, R13, 0x1 ;  /* 0x0000000d120d7211 */ /* 0x000fe200078e08ff */
[----:B-12---:R-:W1:Y:S04]  /*0a50*/  LDS R9, [R5] ;  /* 0x0000000005097984 */ /* 0x006e680000000800 */
[----:B-1----:R-:W-:Y:S04]  /*0a60*/  STS [R6], R9 ;  /* 0x0000000906007388 */ /* 0x002fe80000000800 */
[----:B------:R-:W1:Y:S04]  /*0a70*/  LDS R8, [R12] ;  /* 0x000000000c087984 */ /* 0x000e680000000800 */
[----:B-1----:R1:W-:Y:S01]  /*0a80*/  STS [R5], R8 ;  /* 0x0000000805007388 */ /* 0x0023e20000000800 */
[----:B------:R-:W-:Y:S05]  /*0a90*/  BRA.U UP0, `(.L_x_4) ;  /* 0xfffffff9008c7547 */ /* 0x000fea000b83ffff */
[----:B------:R-:W-:Y:S05]  /*0aa0*/  EXIT ;  /* 0x000000000000794d */ /* 0x000fea0003800000 */
.L_x_5:
[----:B------:R-:W-:-:S00]  /*0ab0*/  BRA `(.L_x_5) ;  /* 0xfffffffc00fc7947 */ /* 0x000fc0000383ffff */
[----:B------:R-:W-:-:S00]  /*0ac0*/  NOP ;  /* 0x0000000000007918 */ /* 0x000fc00000000000 */
        /* <DEDUP_REMOVED lines=11> */
.L_x_6:


//--------------------- .nv.shared._Z14stencil_kernelPfS_j --------------------------
	.section	.nv.shared._Z14stencil_kernelPfS_j,"aw",@nobits
	.sectionflags	@""
	.align	4
.nv.shared._Z14stencil_kernelPfS_j:
	.zero		13312


//--------------------- .nv.shared.reserved.0     --------------------------
	.section	.nv.shared.reserved.0,"aw",@nobits
	.weak		__nv_reservedSMEM_offset_0_alias
	.size		__nv_reservedSMEM_offset_0_alias, 0, 64
	.other		__nv_reservedSMEM_offset_0_alias,@"STO_CUDA_RESERVED_SHARED STV_DEFAULT"
__nv_reservedSMEM_offset_0_alias:
	.zero		0
	.zero		64


//--------------------- .nv.constant0._Z14stencil_kernelPfS_j --------------------------
	.section	.nv.constant0._Z14stencil_kernelPfS_j,"a",@progbits
	.sectionflags	@""
	.align	4
.nv.constant0._Z14stencil_kernelPfS_j:
	.zero		916


//--------------------- SYMBOLS --------------------------

	.type		.nv.reservedSmem.offset0,@object
	.size		.nv.reservedSmem.offset0,0x4
	.type		.nv.reservedSmem.cap,@object
	.size		.nv.reservedSmem.cap,0x4
